	.headerflags	@"EF_CUDA_TEXMODE_UNIFIED EF_CUDA_64BIT_ADDRESS EF_CUDA_ACCELERATORS EF_CUDA_SM90 EF_CUDA_VIRTUAL_SM(EF_CUDA_SM90)"
	.elftype	@"ET_EXEC"


//--------------------- .nv.info                  --------------------------
	.section	.nv.info,"",@"SHT_CUDA_INFO"
	.align	4


	//----- nvinfo : EIATTR_REGCOUNT
	.align		4
        /*0000*/ 	.byte	0x04, 0x2f
        /*0002*/ 	.short	(.L_3 - .L_2)
	.align		4
.L_2:
        /*0004*/ 	.word	index@(triton_poi_fused__native_batch_norm_legit_no_training_add_convolution_relu_0)
        /*0008*/ 	.word	0x0000001c


	//----- nvinfo : EIATTR_MIN_STACK_SIZE
	.align		4
.L_3:
        /*000c*/ 	.byte	0x04, 0x12
        /*000e*/ 	.short	(.L_5 - .L_4)
	.align		4
.L_4:
        /*0010*/ 	.word	index@(triton_poi_fused__native_batch_norm_legit_no_training_add_convolution_relu_0)
        /*0014*/ 	.word	0x00000000


	//----- nvinfo : EIATTR_FRAME_SIZE
	.align		4
.L_5:
        /*0018*/ 	.byte	0x04, 0x11
        /*001a*/ 	.short	(.L_7 - .L_6)
	.align		4
.L_6:
        /*001c*/ 	.word	index@(triton_poi_fused__native_batch_norm_legit_no_training_add_convolution_relu_0)
        /*0020*/ 	.word	0x00000000


	//----- nvinfo : EIATTR_MIN_STACK_SIZE
	.align		4
.L_7:
        /*0024*/ 	.byte	0x04, 0x12
        /*0026*/ 	.short	(.L_9 - .L_8)
	.align		4
.L_8:
        /*0028*/ 	.word	index@(triton_poi_fused__native_batch_norm_legit_no_training_add_convolution_relu_0)
        /*002c*/ 	.word	0x00000000
.L_9:


//--------------------- .nv.info.triton_poi_fused__native_batch_norm_legit_no_training_add_convolution_relu_0 --------------------------
	.section	.nv.info.triton_poi_fused__native_batch_norm_legit_no_training_add_convolution_relu_0,"",@"SHT_CUDA_INFO"
	.sectionflags	@""
	.align	4


	//----- nvinfo : EIATTR_CUDA_API_VERSION
	.align		4
        /*0000*/ 	.byte	0x04, 0x37
        /*0002*/ 	.short	(.L_11 - .L_10)
.L_10:
        /*0004*/ 	.word	0x0000007c


	//----- nvinfo : EIATTR_KPARAM_INFO
	.align		4
.L_11:
        /*0008*/ 	.byte	0x04, 0x17
        /*000a*/ 	.short	(.L_13 - .L_12)
.L_12:
        /*000c*/ 	.word	0x00000000
        /*0010*/ 	.short	0x0008
        /*0012*/ 	.short	0x0040
        /*0014*/ 	.byte	0x00, 0xf0, 0x11, 0x00


	//----- nvinfo : EIATTR_KPARAM_INFO
	.align		4
.L_13:
        /*0018*/ 	.byte	0x04, 0x17
        /*001a*/ 	.short	(.L_15 - .L_14)
.L_14:
        /*001c*/ 	.word	0x00000000
        /*0020*/ 	.short	0x0007
        /*0022*/ 	.short	0x0038
        /*0024*/ 	.byte	0x00, 0xf4, 0x21, 0x00


	//----- nvinfo : EIATTR_KPARAM_INFO
	.align		4
.L_15:
        /*0028*/ 	.byte	0x04, 0x17
        /*002a*/ 	.short	(.L_17 - .L_16)
.L_16:
        /*002c*/ 	.word	0x00000000
        /*0030*/ 	.short	0x0006
        /*0032*/ 	.short	0x0030
        /*0034*/ 	.byte	0x00, 0xf4, 0x21, 0x00


	//----- nvinfo : EIATTR_KPARAM_INFO
	.align		4
.L_17:
        /*0038*/ 	.byte	0x04, 0x17
        /*003a*/ 	.short	(.L_19 - .L_18)
.L_18:
        /*003c*/ 	.word	0x00000000
        /*0040*/ 	.short	0x0005
        /*0042*/ 	.short	0x0028
        /*0044*/ 	.byte	0x00, 0xf4, 0x21, 0x00


	//----- nvinfo : EIATTR_KPARAM_INFO
	.align		4
.L_19:
        /*0048*/ 	.byte	0x04, 0x17
        /*004a*/ 	.short	(.L_21 - .L_20)
.L_20:
        /*004c*/ 	.word	0x00000000
        /*0050*/ 	.short	0x0004
        /*0052*/ 	.short	0x0020
        /*0054*/ 	.byte	0x00, 0xf4, 0x21, 0x00


	//----- nvinfo : EIATTR_KPARAM_INFO
	.align		4
.L_21:
        /*0058*/ 	.byte	0x04, 0x17
        /*005a*/ 	.short	(.L_23 - .L_22)
.L_22:
        /*005c*/ 	.word	0x00000000
        /*0060*/ 	.short	0x0003
        /*0062*/ 	.short	0x0018
        /*0064*/ 	.byte	0x00, 0xf4, 0x21, 0x00


	//----- nvinfo : EIATTR_KPARAM_INFO
	.align		4
.L_23:
        /*0068*/ 	.byte	0x04, 0x17
        /*006a*/ 	.short	(.L_25 - .L_24)
.L_24:
        /*006c*/ 	.word	0x00000000
        /*0070*/ 	.short	0x0002
        /*0072*/ 	.short	0x0010
        /*0074*/ 	.byte	0x00, 0xf4, 0x21, 0x00


	//----- nvinfo : EIATTR_KPARAM_INFO
	.align		4
.L_25:
        /*0078*/ 	.byte	0x04, 0x17
        /*007a*/ 	.short	(.L_27 - .L_26)
.L_26:
        /*007c*/ 	.word	0x00000000
        /*0080*/ 	.short	0x0001
        /*0082*/ 	.short	0x0008
        /*0084*/ 	.byte	0x00, 0xf4, 0x21, 0x00


	//----- nvinfo : EIATTR_KPARAM_INFO
	.align		4
.L_27:
        /*0088*/ 	.byte	0x04, 0x17
        /*008a*/ 	.short	(.L_29 - .L_28)
.L_28:
        /*008c*/ 	.word	0x00000000
        /*0090*/ 	.short	0x0000
        /*0092*/ 	.short	0x0000
        /*0094*/ 	.byte	0x00, 0xf4, 0x21, 0x00


	//----- nvinfo : EIATTR_SPARSE_MMA_MASK
	.align		4
.L_29:
        /*0098*/ 	.byte	0x03, 0x50
        /*009a*/ 	.short	0x0000


	//----- nvinfo : EIATTR_MAXREG_COUNT
	.align		4
        /*009c*/ 	.byte	0x03, 0x1b
        /*009e*/ 	.short	0x00ff


	//----- nvinfo : EIATTR_EXIT_INSTR_OFFSETS
	.align		4
        /*00a0*/ 	.byte	0x04, 0x1c
        /*00a2*/ 	.short	(.L_31 - .L_30)


	//   ....[0]....
.L_30:
        /*00a4*/ 	.word	0x00000570


	//   ....[1]....
        /*00a8*/ 	.word	0x00000590


	//----- nvinfo : EIATTR_REQNTID
	.align		4
.L_31:
        /*00ac*/ 	.byte	0x04, 0x10
        /*00ae*/ 	.short	(.L_33 - .L_32)
.L_32:
        /*00b0*/ 	.word	0x00000080
        /*00b4*/ 	.word	0x00000001
        /*00b8*/ 	.word	0x00000001


	//----- nvinfo : EIATTR_CBANK_PARAM_SIZE
	.align		4
.L_33:
        /*00bc*/ 	.byte	0x03, 0x19
        /*00be*/ 	.short	0x0044


	//----- nvinfo : EIATTR_PARAM_CBANK
	.align		4
        /*00c0*/ 	.byte	0x04, 0x0a
        /*00c2*/ 	.short	(.L_35 - .L_34)
	.align		4
.L_34:
        /*00c4*/ 	.word	index@(.nv.constant0.triton_poi_fused__native_batch_norm_legit_no_training_add_convolution_relu_0)
        /*00c8*/ 	.short	0x0210
        /*00ca*/ 	.short	0x0044


	//----- nvinfo : EIATTR_SW_WAR
	.align		4
.L_35:
        /*00cc*/ 	.byte	0x04, 0x36
        /*00ce*/ 	.short	(.L_37 - .L_36)
.L_36:
        /*00d0*/ 	.word	0x00000008
.L_37:


//--------------------- .nv.callgraph             --------------------------
	.section	.nv.callgraph,"",@"SHT_CUDA_CALLGRAPH"
	.align	4
	.sectionentsize	8
	.align		4
        /*0000*/ 	.word	0x00000000
	.align		4
        /*0004*/ 	.word	0xffffffff
	.align		4
        /*0008*/ 	.word	0x00000000
	.align		4
        /*000c*/ 	.word	0xfffffffe
	.align		4
        /*0010*/ 	.word	0x00000000
	.align		4
        /*0014*/ 	.word	0xfffffffd
	.align		4
        /*0018*/ 	.word	0x00000000
	.align		4
        /*001c*/ 	.word	0xfffffffc


//--------------------- .nv.constant4             --------------------------
	.section	.nv.constant4,"a",@progbits
	.align	8
	.align		8
.nv.constant4:
        /*0000*/ 	.dword	_$_str
	.align		8
        /*0008*/ 	.dword	_$_str_$_2


//--------------------- .text.triton_poi_fused__native_batch_norm_legit_no_training_add_convolution_relu_0 --------------------------
	.section	.text.triton_poi_fused__native_batch_norm_legit_no_training_add_convolution_relu_0,"ax",@progbits
	.align	128
        .global         triton_poi_fused__native_batch_norm_legit_no_training_add_convolution_relu_0
        .type           triton_poi_fused__native_batch_norm_legit_no_training_add_convolution_relu_0,@function
        .size           triton_poi_fused__native_batch_norm_legit_no_training_add_convolution_relu_0,(.L_x_1 - triton_poi_fused__native_batch_norm_legit_no_training_add_convolution_relu_0)
        .other          triton_poi_fused__native_batch_norm_legit_no_training_add_convolution_relu_0,@"STO_CUDA_ENTRY STV_DEFAULT"
triton_poi_fused__native_batch_norm_legit_no_training_add_convolution_relu_0:
.text.triton_poi_fused__native_batch_norm_legit_no_training_add_convolution_relu_0:
[----:B------:R-:W0:Y:S01]  /*0000*/  LDC R1, c[0x0][0x28] ;  /* 0x00000a00ff017b82 */ /* 0x000e220000000800 */
[----:B------:R-:W1:Y:S07]  /*0010*/  S2R R0, SR_TID.X ;  /* 0x0000000000007919 */ /* 0x000e6e0000002100 */
[----:B------:R-:W2:Y:S01]  /*0020*/  LDC.64 R2, c[0x0][0x230] ;  /* 0x00008c00ff027b82 */ /* 0x000ea20000000a00 */
[----:B------:R-:W-:Y:S01]  /*0030*/  MOV R10, RZ ;  /* 0x000000ff000a7202 */ /* 0x000fe20000000f00 */
[----:B------:R-:W-:Y:S01]  /*0040*/  ULDC.64 UR4, c[0x0][0x208] ;  /* 0x0000820000047ab9 */ /* 0x000fe20000000a00 */
[----:B------:R-:W3:Y:S05]  /*0050*/  S2R R11, SR_CTAID.X ;  /* 0x00000000000b7919 */ /* 0x000eea0000002500 */
[----:B------:R-:W4:Y:S08]  /*0060*/  LDC.64 R18, c[0x0][0x218] ;  /* 0x00008600ff127b82 */ /* 0x000f300000000a00 */
[----:B------:R-:W5:Y:S08]  /*0070*/  LDC.64 R20, c[0x0][0x228] ;  /* 0x00008a00ff147b82 */ /* 0x000f700000000a00 */
[----:B------:R-:W4:Y:S01]  /*0080*/  LDC.64 R12, c[0x0][0x238] ;  /* 0x00008e00ff0c7b82 */ /* 0x000f220000000a00 */
[----:B-1----:R-:W-:-:S07]  /*0090*/  SHF.L.U32 R0, R0, 0x1, RZ ;  /* 0x0000000100007819 */ /* 0x002fce00000006ff */
[----:B------:R-:W1:Y:S01]  /*00a0*/  LDC.64 R8, c[0x0][0x240] ;  /* 0x00009000ff087b82 */ /* 0x000e620000000a00 */
[----:B---3--:R-:W-:Y:S02]  /*00b0*/  SHF.R.S32.HI R4, RZ, 0x17, R11 ;  /* 0x00000017ff047819 */ /* 0x008fe4000001140b */
[----:B------:R-:W-:Y:S02]  /*00c0*/  LOP3.LUT R0, R0, 0xfe, RZ, 0xc0, !PT ;  /* 0x000000fe00007812 */ /* 0x000fe400078ec0ff */
[----:B------:R-:W-:Y:S02]  /*00d0*/  SGXT R4, R4, 0x1 ;  /* 0x000000010404781a */ /* 0x000fe40000000200 */
[----:B------:R-:W-:-:S04]  /*00e0*/  LEA R11, R11, R0, 0x8 ;  /* 0x000000000b0b7211 */ /* 0x000fc800078e40ff */
[----:B------:R-:W-:Y:S02]  /*00f0*/  LEA.HI R4, R4, R11, RZ, 0x4 ;  /* 0x0000000b04047211 */ /* 0x000fe400078f20ff */
[----:B------:R-:W-:Y:S02]  /*0100*/  ISETP.GE.AND P0, PT, R11, 0x100, PT ;  /* 0x000001000b00780c */ /* 0x000fe40003f06270 */
[----:B------:R-:W-:-:S04]  /*0110*/  SHF.R.S32.HI R4, RZ, 0x4, R4 ;  /* 0x00000004ff047819 */ /* 0x000fc80000011404 */
[----:B------:R-:W-:-:S04]  /*0120*/  LEA.HI R0, R4, R4, RZ, 0x2 ;  /* 0x0000000404007211 */ /* 0x000fc800078f10ff */
[----:B------:R-:W-:Y:S01]  /*0130*/  LOP3.LUT R23, R0, 0xfffffffc, RZ, 0xc0, !PT ;  /* 0xfffffffc00177812 */ /* 0x000fe200078ec0ff */
[----:B------:R-:W-:-:S03]  /*0140*/  HFMA2.MMA R0, -RZ, RZ, 0, 0 ;  /* 0x00000000ff007435 */ /* 0x000fc600000001ff */
[----:B------:R-:W-:Y:S02]  /*0150*/  IADD3 R23, R4, -R23, RZ ;  /* 0x8000001704177210 */ /* 0x000fe40007ffe0ff */
[----:B------:R-:W3:Y:S03]  /*0160*/  LDC.64 R4, c[0x0][0x210] ;  /* 0x00008400ff047b82 */ /* 0x000ee60000000a00 */
[----:B--2---:R-:W-:-:S05]  /*0170*/  IMAD.WIDE R2, R23, 0x4, R2 ;  /* 0x0000000417027825 */ /* 0x004fca00078e0202 */
[----:B------:R-:W2:Y:S04]  /*0180*/  @!P0 LDG.E.EL R0, desc[UR4][R2.64] ;  /* 0x0000000402008981 */ /* 0x000ea8000c2e1900 */
[----:B------:R1:W2:Y:S01]  /*0190*/  @!P0 LDG.E.EL R10, desc[UR4][R2.64] ;  /* 0x00000004020a8981 */ /* 0x0002a2000c2e1900 */
[----:B------:R-:W-:Y:S02]  /*01a0*/  CS2R R14, SRZ ;  /* 0x00000000000e7805 */ /* 0x000fe4000001ff00 */
[----:B------:R-:W-:Y:S01]  /*01b0*/  CS2R R6, SRZ ;  /* 0x0000000000067805 */ /* 0x000fe2000001ff00 */
[----:B----4-:R-:W-:Y:S01]  /*01c0*/  IMAD.WIDE R18, R23, 0x4, R18 ;  /* 0x0000000417127825 */ /* 0x010fe200078e0212 */
[----:B------:R-:W-:-:S03]  /*01d0*/  CS2R R16, SRZ ;  /* 0x0000000000107805 */ /* 0x000fc6000001ff00 */
[----:B-----5:R-:W-:Y:S01]  /*01e0*/  IMAD.WIDE R20, R23, 0x4, R20 ;  /* 0x0000000417147825 */ /* 0x020fe200078e0214 */
[----:B------:R-:W4:Y:S01]  /*01f0*/  @!P0 LDG.E.EL R15, desc[UR4][R18.64] ;  /* 0x00000004120f8981 */ /* 0x000f22000c2e1900 */
[----:B-1----:R-:W1:Y:S02]  /*0200*/  LDC.64 R2, c[0x0][0x220] ;  /* 0x00008800ff027b82 */ /* 0x002e640000000a00 */
[----:B---3--:R-:W-:Y:S01]  /*0210*/  IMAD.WIDE R4, R11, 0x4, R4 ;  /* 0x000000040b047825 */ /* 0x008fe200078e0204 */
[----:B------:R3:W5:Y:S04]  /*0220*/  @!P0 LDG.E.EL R14, desc[UR4][R18.64] ;  /* 0x00000004120e8981 */ /* 0x000768000c2e1900 */
[----:B------:R-:W4:Y:S01]  /*0230*/  @!P0 LDG.E.64 R6, desc[UR4][R4.64] ;  /* 0x0000000404068981 */ /* 0x000f22000c1e1b00 */
[----:B0-----:R-:W-:Y:S01]  /*0240*/  IMAD.WIDE R12, R23, 0x4, R12 ;  /* 0x00000004170c7825 */ /* 0x001fe200078e020c */
[----:B------:R-:W-:-:S02]  /*0250*/  CS2R R24, SRZ ;  /* 0x0000000000187805 */ /* 0x000fc4000001ff00 */
[----:B------:R-:W4:Y:S01]  /*0260*/  @!P0 LDG.E.EL R17, desc[UR4][R20.64] ;  /* 0x0000000414118981 */ /* 0x000f22000c2e1900 */
[----:B------:R-:W-:Y:S01]  /*0270*/  IMAD.WIDE R8, R23, 0x4, R8 ;  /* 0x0000000417087825 */ /* 0x000fe200078e0208 */
[----:B------:R-:W-:Y:S02]  /*0280*/  CS2R R22, SRZ ;  /* 0x0000000000167805 */ /* 0x000fe4000001ff00 */
[----:B------:R-:W4:Y:S04]  /*0290*/  @!P0 LDG.E.EL R16, desc[UR4][R20.64] ;  /* 0x0000000414108981 */ /* 0x000f28000c2e1900 */
[----:B------:R-:W4:Y:S04]  /*02a0*/  @!P0 LDG.E.EL R24, desc[UR4][R12.64] ;  /* 0x000000040c188981 */ /* 0x000f28000c2e1900 */
[----:B------:R-:W5:Y:S04]  /*02b0*/  @!P0 LDG.E.EL R23, desc[UR4][R8.64] ;  /* 0x0000000408178981 */ /* 0x000f68000c2e1900 */
[----:B------:R-:W5:Y:S04]  /*02c0*/  @!P0 LDG.E.EL R25, desc[UR4][R12.64] ;  /* 0x000000040c198981 */ /* 0x000f68000c2e1900 */
[----:B------:R-:W5:Y:S01]  /*02d0*/  @!P0 LDG.E.EL R22, desc[UR4][R8.64] ;  /* 0x0000000408168981 */ /* 0x000f62000c2e1900 */
[----:B---3--:R-:W-:Y:S01]  /*02e0*/  CS2R R18, SRZ ;  /* 0x0000000000127805 */ /* 0x008fe2000001ff00 */
[----:B-1----:R-:W-:-:S05]  /*02f0*/  IMAD.WIDE R2, R11, 0x4, R2 ;  /* 0x000000040b027825 */ /* 0x002fca00078e0202 */
[----:B------:R0:W3:Y:S02]  /*0300*/  @!P0 LDG.E.64 R18, desc[UR4][R2.64] ;  /* 0x0000000402128981 */ /* 0x0000e4000c1e1b00 */
[----:B0-----:R-:W-:Y:S01]  /*0310*/  HFMA2.MMA R2, -RZ, RZ, 1.625, 0 ;  /* 0x3e800000ff027435 */ /* 0x001fe200000001ff */
[----:B--2---:R-:W-:Y:S01]  /*0320*/  FADD R0, R0, 9.9999997473787516356e-06 ;  /* 0x3727c5ac00007421 */ /* 0x004fe20000000000 */
[----:B------:R-:W-:-:S03]  /*0330*/  FADD R10, R10, 9.9999997473787516356e-06 ;  /* 0x3727c5ac0a0a7421 */ /* 0x000fc60000000000 */
[----:B------:R-:W0:Y:S08]  /*0340*/  MUFU.SQRT R20, R0 ;  /* 0x0000000000147308 */ /* 0x000e300000002000 */
[----:B------:R-:W1:Y:S01]  /*0350*/  MUFU.SQRT R21, R10 ;  /* 0x0000000a00157308 */ /* 0x000e620000002000 */
[C---:B0-----:R-:W-:Y:S02]  /*0360*/  FSETP.GT.AND P1, PT, R20.reuse, 8.50705917302346158658e+37, PT ;  /* 0x7e8000001400780b */ /* 0x041fe40003f24000 */
[----:B------:R-:W-:-:S02]  /*0370*/  FSETP.GEU.AND P3, PT, R20, 1.175494350822287508e-38, PT ;  /* 0x008000001400780b */ /* 0x000fc40003f6e000 */
[C---:B-1----:R-:W-:Y:S02]  /*0380*/  FSETP.GT.AND P2, PT, R21.reuse, 8.50705917302346158658e+37, PT ;  /* 0x7e8000001500780b */ /* 0x042fe40003f44000 */
[----:B------:R-:W-:-:S07]  /*0390*/  FSETP.GEU.AND P4, PT, R21, 1.175494350822287508e-38, PT ;  /* 0x008000001500780b */ /* 0x000fce0003f8e000 */
[----:B------:R-:W-:-:S04]  /*03a0*/  @P1 FMUL R20, R20, 0.25 ;  /* 0x3e80000014141820 */ /* 0x000fc80000400000 */
[----:B------:R-:W-:Y:S01]  /*03b0*/  @!P3 FMUL R20, R20, 16777216 ;  /* 0x4b8000001414b820 */ /* 0x000fe20000400000 */
[----:B------:R-:W-:-:S04]  /*03c0*/  @P2 FMUL R21, R21, 0.25 ;  /* 0x3e80000015152820 */ /* 0x000fc80000400000 */
[----:B------:R-:W-:Y:S01]  /*03d0*/  @!P4 FMUL R21, R21, 16777216 ;  /* 0x4b8000001515c820 */ /* 0x000fe20000400000 */
[----:B------:R-:W0:Y:S01]  /*03e0*/  MUFU.RCP R20, R20 ;  /* 0x0000001400147308 */ /* 0x000e220000001000 */
[C---:B------:R-:W-:Y:S02]  /*03f0*/  FSEL R3, R2.reuse, 1, P1 ;  /* 0x3f80000002037808 */ /* 0x040fe40000800000 */
[----:B------:R-:W-:-:S05]  /*0400*/  FSEL R2, R2, 1, P2 ;  /* 0x3f80000002027808 */ /* 0x000fca0001000000 */
[----:B------:R-:W1:Y:S01]  /*0410*/  MUFU.RCP R21, R21 ;  /* 0x0000001500157308 */ /* 0x000e620000001000 */
[----:B------:R-:W-:Y:S01]  /*0420*/  @!P3 FMUL R3, R3, 16777216 ;  /* 0x4b8000000303b820 */ /* 0x000fe20000400000 */
[----:B------:R-:W-:Y:S01]  /*0430*/  @!P4 FMUL R2, R2, 16777216 ;  /* 0x4b8000000202c820 */ /* 0x000fe20000400000 */
[----:B----4-:R-:W-:Y:S01]  /*0440*/  FADD R6, R15, R6 ;  /* 0x000000060f067221 */ /* 0x010fe20000000000 */
[----:B-----5:R-:W-:Y:S01]  /*0450*/  FADD R7, R14, R7 ;  /* 0x000000070e077221 */ /* 0x020fe20000000000 */
[----:B0-----:R-:W-:Y:S02]  /*0460*/  FMUL R0, R20, R3 ;  /* 0x0000000314007220 */ /* 0x001fe40000400000 */
[----:B------:R-:W-:Y:S01]  /*0470*/  FADD R17, R6, -R17 ;  /* 0x8000001106117221 */ /* 0x000fe20000000000 */
[----:B------:R-:W-:Y:S01]  /*0480*/  FADD R16, R7, -R16 ;  /* 0x8000001007107221 */ /* 0x000fe20000000000 */
[----:B-1----:R-:W-:Y:S02]  /*0490*/  FMUL R9, R21, R2 ;  /* 0x0000000215097220 */ /* 0x002fe40000400000 */
[----:B------:R-:W0:Y:S01]  /*04a0*/  LDC.64 R2, c[0x0][0x248] ;  /* 0x00009200ff027b82 */ /* 0x000e220000000a00 */
[----:B------:R-:W-:Y:S01]  /*04b0*/  FMUL R0, R17, R0 ;  /* 0x0000000011007220 */ /* 0x000fe20000400000 */
[----:B------:R-:W-:-:S03]  /*04c0*/  FMUL R9, R16, R9 ;  /* 0x0000000910097220 */ /* 0x000fc60000400000 */
[----:B------:R-:W-:Y:S01]  /*04d0*/  FFMA R0, R0, R24, R23 ;  /* 0x0000001800007223 */ /* 0x000fe20000000017 */
[----:B------:R-:W-:-:S04]  /*04e0*/  FFMA R9, R9, R25, R22 ;  /* 0x0000001909097223 */ /* 0x000fc80000000016 */
[C---:B------:R-:W-:Y:S02]  /*04f0*/  FSETP.GEU.AND P1, PT, R0.reuse, RZ, PT ;  /* 0x000000ff0000720b */ /* 0x040fe40003f2e000 */
[C---:B------:R-:W-:Y:S02]  /*0500*/  FSETP.GEU.AND P2, PT, R9.reuse, RZ, PT ;  /* 0x000000ff0900720b */ /* 0x040fe40003f4e000 */
[----:B------:R-:W-:Y:S02]  /*0510*/  FSEL R13, R0, RZ, P1 ;  /* 0x000000ff000d7208 */ /* 0x000fe40000800000 */
[----:B------:R-:W-:Y:S01]  /*0520*/  FSEL R0, R9, RZ, P2 ;  /* 0x000000ff09007208 */ /* 0x000fe20001000000 */
[----:B------:R1:W-:Y:S02]  /*0530*/  @!P0 STG.E.64 desc[UR4][R4.64], R6 ;  /* 0x0000000604008986 */ /* 0x0003e4000c101b04 */
[----:B---3--:R-:W-:Y:S02]  /*0540*/  FADD R18, R13, R18 ;  /* 0x000000120d127221 */ /* 0x008fe40000000000 */
[----:B------:R-:W-:Y:S01]  /*0550*/  FADD R19, R0, R19 ;  /* 0x0000001300137221 */ /* 0x000fe20000000000 */
[----:B0-----:R-:W-:Y:S01]  /*0560*/  IMAD.WIDE R2, R11, 0x4, R2 ;  /* 0x000000040b027825 */ /* 0x001fe200078e0202 */
[----:B------:R-:W-:Y:S06]  /*0570*/  @P0 EXIT ;  /* 0x000000000000094d */ /* 0x000fec0003800000 */
[----:B------:R-:W-:Y:S01]  /*0580*/  STG.E.64 desc[UR4][R2.64], R18 ;  /* 0x0000001202007986 */ /* 0x000fe2000c101b04 */
[----:B------:R-:W-:Y:S05]  /*0590*/  EXIT ;  /* 0x000000000000794d */ /* 0x000fea0003800000 */
.L_x_0:
[----:B------:R-:W-:-:S00]  /*05a0*/  BRA `(.L_x_0) ;  /* 0xfffffffc00fc7947 */ /* 0x000fc0000383ffff */
[----:B------:R-:W-:-:S00]  /*05b0*/  NOP ;  /* 0x0000000000007918 */ /* 0x000fc00000000000 */
        /* <DEDUP_REMOVED lines=12> */
.L_x_1:


//--------------------- .nv.global.init           --------------------------
	.section	.nv.global.init,"aw",@progbits
.nv.global.init:
	.type		_$_str,@object
	.size		_$_str,(_$_str_$_2 - _$_str)
_$_str:
        /*0000*/ 	.byte	0x5f, 0x5f, 0x43, 0x55, 0x44, 0x41, 0x5f, 0x46, 0x54, 0x5a, 0x00
	.type		_$_str_$_2,@object
	.size		_$_str_$_2,(.L_1 - _$_str_$_2)
_$_str_$_2:
        /*000b*/ 	.byte	0x5f, 0x5f, 0x43, 0x55, 0x44, 0x41, 0x5f, 0x50, 0x52, 0x45, 0x43, 0x5f, 0x53, 0x51, 0x52, 0x54
        /*001b*/ 	.byte	0x00
.L_1:


//--------------------- .nv.constant0.triton_poi_fused__native_batch_norm_legit_no_training_add_convolution_relu_0 --------------------------
	.section	.nv.constant0.triton_poi_fused__native_batch_norm_legit_no_training_add_convolution_relu_0,"a",@progbits
	.sectionflags	@""
	.align	4
.nv.constant0.triton_poi_fused__native_batch_norm_legit_no_training_add_convolution_relu_0:
	.zero		596
